//
// Generated by NVIDIA NVVM Compiler
//
// Compiler Build ID: CL-36424714
// Cuda compilation tools, release 13.0, V13.0.88
// Based on NVVM 20.0.0
//

.version 9.0
.target sm_100
.address_size 64

	// .globl	_Z6addTenPii

.visible .entry _Z6addTenPii(
	.param .u64 .ptr .align 1 _Z6addTenPii_param_0,
	.param .u32 _Z6addTenPii_param_1
)
{
	.reg .pred 	%p<2>;
	.reg .b32 	%r<5>;
	.reg .b64 	%rd<5>;

	ld.param.u64 	%rd1, [_Z6addTenPii_param_0];
	ld.param.u32 	%r2, [_Z6addTenPii_param_1];
	mov.u32 	%r1, %tid.x;
	setp.ge.s32 	%p1, %r1, %r2;
	@%p1 bra 	$L__BB0_2;
	cvta.to.global.u64 	%rd2, %rd1;
	mul.wide.u32 	%rd3, %r1, 4;
	add.s64 	%rd4, %rd2, %rd3;
	ld.global.u32 	%r3, [%rd4];
	add.s32 	%r4, %r3, 10;
	st.global.u32 	[%rd4], %r4;
$L__BB0_2:
	ret;

}


// ===== COMPILED SASS (sm_100) =====

	.target	sm_100

	.elftype	@"ET_EXEC"


//--------------------- .note.nv.tkinfo           --------------------------
	.section	.note.nv.tkinfo,"",@"SHT_NOTE"
	.sectionflags	@"SHF_NOTE_NV_TKINFO"
	.tkinfo
        /*0018*/ 	.word	0x00000002
        /*0030*/ 	.string	""
        /*0030*/ 	.string	"ptxas"
        /*0030*/ 	.string	"Cuda compilation tools, release 13.0, V13.0.88"
        /*0030*/ 	.string	"Build cuda_13.0.r13.0/compiler.36424714_0"
        /*0030*/ 	.string	"-arch sm_100 -m 64 "



//--------------------- .note.nv.cuinfo           --------------------------
	.section	.note.nv.cuinfo,"",@"SHT_NOTE"
	.sectionflags	@"SHF_NOTE_NV_CUINFO"
        /*0018*/ 	.short	0x0002
        /*001a*/ 	.short	0x0064
        /*001c*/ 	.short	0x0082
	.zero		2


//--------------------- .nv.info                  --------------------------
	.section	.nv.info,"",@"SHT_CUDA_INFO"
	.align	4


	//----- nvinfo : EIATTR_REGCOUNT
	.align		4
        /*0000*/ 	.byte	0x04, 0x2f
        /*0002*/ 	.short	(.L_1 - .L_0)
	.align		4
.L_0:
        /*0004*/ 	.word	index@(_Z6addTenPii)
        /*0008*/ 	.word	0x00000008


	//----- nvinfo : EIATTR_FRAME_SIZE
	.align		4
.L_1:
        /*000c*/ 	.byte	0x04, 0x11
        /*000e*/ 	.short	(.L_3 - .L_2)
	.align		4
.L_2:
        /*0010*/ 	.word	index@(_Z6addTenPii)
        /*0014*/ 	.word	0x00000000


	//----- nvinfo : EIATTR_MIN_STACK_SIZE
	.align		4
.L_3:
        /*0018*/ 	.byte	0x04, 0x12
        /*001a*/ 	.short	(.L_5 - .L_4)
	.align		4
.L_4:
        /*001c*/ 	.word	index@(_Z6addTenPii)
        /*0020*/ 	.word	0x00000000
.L_5:


//--------------------- .nv.compat                --------------------------
	.section	.nv.compat,"",@"SHT_CUDA_COMPAT_INFO"
	.align	4
        /*0000*/ 	.byte	0x02, 0x09, 0x00, 0x00, 0x02, 0x02, 0x01, 0x00, 0x02, 0x05, 0x05, 0x00, 0x03, 0x07, 0x01, 0x01
        /*0010*/ 	.byte	0x02, 0x03, 0x00, 0x00, 0x02, 0x06, 0x01, 0x00, 0x04, 0x0b, 0x08, 0x00, 0x09, 0x00, 0x00, 0x00
        /*0020*/ 	.byte	0x00, 0x00, 0x00, 0x00


//--------------------- .nv.info._Z6addTenPii     --------------------------
	.section	.nv.info._Z6addTenPii,"",@"SHT_CUDA_INFO"
	.sectionflags	@""
	.align	4


	//----- nvinfo : EIATTR_CUDA_API_VERSION
	.align		4
        /*0000*/ 	.byte	0x04, 0x37
        /*0002*/ 	.short	(.L_7 - .L_6)
.L_6:
        /*0004*/ 	.word	0x00000082


	//----- nvinfo : EIATTR_KPARAM_INFO
	.align		4
.L_7:
        /*0008*/ 	.byte	0x04, 0x17
        /*000a*/ 	.short	(.L_9 - .L_8)
.L_8:
        /*000c*/ 	.word	0x00000000
        /*0010*/ 	.short	0x0001
        /*0012*/ 	.short	0x0008
        /*0014*/ 	.byte	0x00, 0xf0, 0x11, 0x00


	//----- nvinfo : EIATTR_KPARAM_INFO
	.align		4
.L_9:
        /*0018*/ 	.byte	0x04, 0x17
        /*001a*/ 	.short	(.L_11 - .L_10)
.L_10:
        /*001c*/ 	.word	0x00000000
        /*0020*/ 	.short	0x0000
        /*0022*/ 	.short	0x0000
        /*0024*/ 	.byte	0x00, 0xf5, 0x21, 0x00


	//----- nvinfo : EIATTR_SPARSE_MMA_MASK
	.align		4
.L_11:
        /*0028*/ 	.byte	0x03, 0x50
        /*002a*/ 	.short	0x0000


	//----- nvinfo : EIATTR_MAXREG_COUNT
	.align		4
        /*002c*/ 	.byte	0x03, 0x1b
        /*002e*/ 	.short	0x00ff


	//----- nvinfo : EIATTR_MERCURY_ISA_VERSION
	.align		4
        /*0030*/ 	.byte	0x03, 0x5f
        /*0032*/ 	.short	0x0101


	//----- nvinfo : EIATTR_VRC_CTA_INIT_COUNT
	.align		4
        /*0034*/ 	.byte	0x02, 0x4a
	.zero		1
	.zero		1


	//----- nvinfo : EIATTR_EXIT_INSTR_OFFSETS
	.align		4
        /*0038*/ 	.byte	0x04, 0x1c
        /*003a*/ 	.short	(.L_13 - .L_12)


	//   ....[0]....
.L_12:
        /*003c*/ 	.word	0x00000040


	//   ....[1]....
        /*0040*/ 	.word	0x000000b0


	//----- nvinfo : EIATTR_CBANK_PARAM_SIZE
	.align		4
.L_13:
        /*0044*/ 	.byte	0x03, 0x19
        /*0046*/ 	.short	0x000c


	//----- nvinfo : EIATTR_PARAM_CBANK
	.align		4
        /*0048*/ 	.byte	0x04, 0x0a
        /*004a*/ 	.short	(.L_15 - .L_14)
	.align		4
.L_14:
        /*004c*/ 	.word	index@(.nv.constant0._Z6addTenPii)
        /*0050*/ 	.short	0x0380
        /*0052*/ 	.short	0x000c


	//----- nvinfo : EIATTR_SW_WAR
	.align		4
.L_15:
        /*0054*/ 	.byte	0x04, 0x36
        /*0056*/ 	.short	(.L_17 - .L_16)
.L_16:
        /*0058*/ 	.word	0x00000008
.L_17:


//--------------------- .nv.callgraph             --------------------------
	.section	.nv.callgraph,"",@"SHT_CUDA_CALLGRAPH"
	.align	4
	.sectionentsize	8
	.align		4
        /*0000*/ 	.word	0x00000000
	.align		4
        /*0004*/ 	.word	0xffffffff
	.align		4
        /*0008*/ 	.word	0x00000000
	.align		4
        /*000c*/ 	.word	0xfffffffe
	.align		4
        /*0010*/ 	.word	0x00000000
	.align		4
        /*0014*/ 	.word	0xfffffffd
	.align		4
        /*0018*/ 	.word	0x00000000
	.align		4
        /*001c*/ 	.word	0xfffffffc


//--------------------- .text._Z6addTenPii        --------------------------
	.section	.text._Z6addTenPii,"ax",@progbits
	.align	128
        .global         _Z6addTenPii
        .type           _Z6addTenPii,@function
        .size           _Z6addTenPii,(.L_x_1 - _Z6addTenPii)
        .other          _Z6addTenPii,@"STO_CUDA_ENTRY STV_DEFAULT"
_Z6addTenPii:
.text._Z6addTenPii:
[----:B------:R-:W-:Y:S01]  /*0000*/  LDC R1, c[0x0][0x37c] ;  /* 0x0000df00ff017b82 */ /* 0x000fe20000000800 */
[----:B------:R-:W0:Y:S01]  /*0010*/  S2R R5, SR_TID.X ;  /* 0x0000000000057919 */ /* 0x000e220000002100 */
[----:B------:R-:W0:Y:S02]  /*0020*/  LDCU UR4, c[0x0][0x388] ;  /* 0x00007100ff0477ac */ /* 0x000e240008000800 */
[----:B0-----:R-:W-:-:S13]  /*0030*/  ISETP.GE.AND P0, PT, R5, UR4, PT ;  /* 0x0000000405007c0c */ /* 0x001fda000bf06270 */
[----:B------:R-:W-:Y:S05]  /*0040*/  @P0 EXIT ;  /* 0x000000000000094d */ /* 0x000fea0003800000 */
[----:B------:R-:W0:Y:S01]  /*0050*/  LDC.64 R2, c[0x0][0x380] ;  /* 0x0000e000ff027b82 */ /* 0x000e220000000a00 */
[----:B------:R-:W1:Y:S01]  /*0060*/  LDCU.64 UR4, c[0x0][0x358] ;  /* 0x00006b00ff0477ac */ /* 0x000e620008000a00 */
[----:B0-----:R-:W-:-:S05]  /*0070*/  IMAD.WIDE.U32 R2, R5, 0x4, R2 ;  /* 0x0000000405027825 */ /* 0x001fca00078e0002 */
[----:B-1----:R-:W2:Y:S02]  /*0080*/  LDG.E R0, desc[UR4][R2.64] ;  /* 0x0000000402007981 */ /* 0x002ea4000c1e1900 */
[----:B--2---:R-:W-:-:S05]  /*0090*/  IADD3 R5, PT, PT, R0, 0xa, RZ ;  /* 0x0000000a00057810 */ /* 0x004fca0007ffe0ff */
[----:B------:R-:W-:Y:S01]  /*00a0*/  STG.E desc[UR4][R2.64], R5 ;  /* 0x0000000502007986 */ /* 0x000fe2000c101904 */
[----:B------:R-:W-:Y:S05]  /*00b0*/  EXIT ;  /* 0x000000000000794d */ /* 0x000fea0003800000 */
.L_x_0:
[----:B------:R-:W-:-:S00]  /*00c0*/  BRA `(.L_x_0) ;  /* 0xfffffffc00fc7947 */ /* 0x000fc0000383ffff */
[----:B------:R-:W-:-:S00]  /*00d0*/  NOP ;  /* 0x0000000000007918 */ /* 0x000fc00000000000 */
        /* <DEDUP_REMOVED lines=10> */
.L_x_1:


//--------------------- .nv.shared.reserved.0     --------------------------
	.section	.nv.shared.reserved.0,"aw",@nobits
	.weak		__nv_reservedSMEM_offset_0_alias
	.size		__nv_reservedSMEM_offset_0_alias, 0, 64
	.other		__nv_reservedSMEM_offset_0_alias,@"STO_CUDA_RESERVED_SHARED STV_DEFAULT"
__nv_reservedSMEM_offset_0_alias:
	.zero		0
	.zero		64


//--------------------- .nv.constant0._Z6addTenPii --------------------------
	.section	.nv.constant0._Z6addTenPii,"a",@progbits
	.sectionflags	@""
	.align	4
.nv.constant0._Z6addTenPii:
	.zero		908


//--------------------- SYMBOLS --------------------------

	.type		.nv.reservedSmem.offset0,@object
	.size		.nv.reservedSmem.offset0,0x4
